//
// Generated by NVIDIA NVVM Compiler
//
// Compiler Build ID: CL-36424714
// Cuda compilation tools, release 13.0, V13.0.88
// Based on NVVM 20.0.0
//

.version 9.0
.target sm_100
.address_size 64

	// .globl	_Z10add_kernelPiS_S_i

.visible .entry _Z10add_kernelPiS_S_i(
	.param .u64 .ptr .align 1 _Z10add_kernelPiS_S_i_param_0,
	.param .u64 .ptr .align 1 _Z10add_kernelPiS_S_i_param_1,
	.param .u64 .ptr .align 1 _Z10add_kernelPiS_S_i_param_2,
	.param .u32 _Z10add_kernelPiS_S_i_param_3
)
{
	.reg .pred 	%p<4>;
	.reg .b32 	%r<9>;
	.reg .b64 	%rd<11>;

	ld.param.u64 	%rd1, [_Z10add_kernelPiS_S_i_param_0];
	ld.param.u64 	%rd2, [_Z10add_kernelPiS_S_i_param_1];
	ld.param.u64 	%rd3, [_Z10add_kernelPiS_S_i_param_2];
	ld.param.u32 	%r2, [_Z10add_kernelPiS_S_i_param_3];
	mov.u32 	%r3, %tid.x;
	mov.u32 	%r4, %ctaid.x;
	mov.u32 	%r5, %ntid.x;
	mad.lo.s32 	%r1, %r4, %r5, %r3;
	setp.ge.s32 	%p1, %r1, %r2;
	setp.lt.s32 	%p2, %r1, 0;
	or.pred  	%p3, %p2, %p1;
	@%p3 bra 	$L__BB0_2;
	cvta.to.global.u64 	%rd4, %rd1;
	cvta.to.global.u64 	%rd5, %rd2;
	cvta.to.global.u64 	%rd6, %rd3;
	mul.wide.u32 	%rd7, %r1, 4;
	add.s64 	%rd8, %rd4, %rd7;
	ld.global.u32 	%r6, [%rd8];
	add.s64 	%rd9, %rd5, %rd7;
	ld.global.u32 	%r7, [%rd9];
	add.s32 	%r8, %r7, %r6;
	add.s64 	%rd10, %rd6, %rd7;
	st.global.u32 	[%rd10], %r8;
$L__BB0_2:
	ret;

}


// ===== COMPILED SASS (sm_100) =====

	.target	sm_100

	.elftype	@"ET_EXEC"


//--------------------- .note.nv.tkinfo           --------------------------
	.section	.note.nv.tkinfo,"",@"SHT_NOTE"
	.sectionflags	@"SHF_NOTE_NV_TKINFO"
	.tkinfo
        /*0018*/ 	.word	0x00000002
        /*0030*/ 	.string	""
        /*0030*/ 	.string	"ptxas"
        /*0030*/ 	.string	"Cuda compilation tools, release 13.0, V13.0.88"
        /*0030*/ 	.string	"Build cuda_13.0.r13.0/compiler.36424714_0"
        /*0030*/ 	.string	"-arch sm_100 -m 64 "



//--------------------- .note.nv.cuinfo           --------------------------
	.section	.note.nv.cuinfo,"",@"SHT_NOTE"
	.sectionflags	@"SHF_NOTE_NV_CUINFO"
        /*0018*/ 	.short	0x0002
        /*001a*/ 	.short	0x0064
        /*001c*/ 	.short	0x0082
	.zero		2


//--------------------- .nv.info                  --------------------------
	.section	.nv.info,"",@"SHT_CUDA_INFO"
	.align	4


	//----- nvinfo : EIATTR_REGCOUNT
	.align		4
        /*0000*/ 	.byte	0x04, 0x2f
        /*0002*/ 	.short	(.L_1 - .L_0)
	.align		4
.L_0:
        /*0004*/ 	.word	index@(_Z10add_kernelPiS_S_i)
        /*0008*/ 	.word	0x0000000c


	//----- nvinfo : EIATTR_FRAME_SIZE
	.align		4
.L_1:
        /*000c*/ 	.byte	0x04, 0x11
        /*000e*/ 	.short	(.L_3 - .L_2)
	.align		4
.L_2:
        /*0010*/ 	.word	index@(_Z10add_kernelPiS_S_i)
        /*0014*/ 	.word	0x00000000


	//----- nvinfo : EIATTR_MIN_STACK_SIZE
	.align		4
.L_3:
        /*0018*/ 	.byte	0x04, 0x12
        /*001a*/ 	.short	(.L_5 - .L_4)
	.align		4
.L_4:
        /*001c*/ 	.word	index@(_Z10add_kernelPiS_S_i)
        /*0020*/ 	.word	0x00000000
.L_5:


//--------------------- .nv.compat                --------------------------
	.section	.nv.compat,"",@"SHT_CUDA_COMPAT_INFO"
	.align	4
        /*0000*/ 	.byte	0x02, 0x09, 0x00, 0x00, 0x02, 0x02, 0x01, 0x00, 0x02, 0x05, 0x05, 0x00, 0x03, 0x07, 0x01, 0x01
        /*0010*/ 	.byte	0x02, 0x03, 0x00, 0x00, 0x02, 0x06, 0x01, 0x00, 0x04, 0x0b, 0x08, 0x00, 0x09, 0x00, 0x00, 0x00
        /*0020*/ 	.byte	0x00, 0x00, 0x00, 0x00


//--------------------- .nv.info._Z10add_kernelPiS_S_i --------------------------
	.section	.nv.info._Z10add_kernelPiS_S_i,"",@"SHT_CUDA_INFO"
	.sectionflags	@""
	.align	4


	//----- nvinfo : EIATTR_CUDA_API_VERSION
	.align		4
        /*0000*/ 	.byte	0x04, 0x37
        /*0002*/ 	.short	(.L_7 - .L_6)
.L_6:
        /*0004*/ 	.word	0x00000082


	//----- nvinfo : EIATTR_KPARAM_INFO
	.align		4
.L_7:
        /*0008*/ 	.byte	0x04, 0x17
        /*000a*/ 	.short	(.L_9 - .L_8)
.L_8:
        /*000c*/ 	.word	0x00000000
        /*0010*/ 	.short	0x0003
        /*0012*/ 	.short	0x0018
        /*0014*/ 	.byte	0x00, 0xf0, 0x11, 0x00


	//----- nvinfo : EIATTR_KPARAM_INFO
	.align		4
.L_9:
        /*0018*/ 	.byte	0x04, 0x17
        /*001a*/ 	.short	(.L_11 - .L_10)
.L_10:
        /*001c*/ 	.word	0x00000000
        /*0020*/ 	.short	0x0002
        /*0022*/ 	.short	0x0010
        /*0024*/ 	.byte	0x00, 0xf5, 0x21, 0x00


	//----- nvinfo : EIATTR_KPARAM_INFO
	.align		4
.L_11:
        /*0028*/ 	.byte	0x04, 0x17
        /*002a*/ 	.short	(.L_13 - .L_12)
.L_12:
        /*002c*/ 	.word	0x00000000
        /*0030*/ 	.short	0x0001
        /*0032*/ 	.short	0x0008
        /*0034*/ 	.byte	0x00, 0xf5, 0x21, 0x00


	//----- nvinfo : EIATTR_KPARAM_INFO
	.align		4
.L_13:
        /*0038*/ 	.byte	0x04, 0x17
        /*003a*/ 	.short	(.L_15 - .L_14)
.L_14:
        /*003c*/ 	.word	0x00000000
        /*0040*/ 	.short	0x0000
        /*0042*/ 	.short	0x0000
        /*0044*/ 	.byte	0x00, 0xf5, 0x21, 0x00


	//----- nvinfo : EIATTR_SPARSE_MMA_MASK
	.align		4
.L_15:
        /*0048*/ 	.byte	0x03, 0x50
        /*004a*/ 	.short	0x0000


	//----- nvinfo : EIATTR_MAXREG_COUNT
	.align		4
        /*004c*/ 	.byte	0x03, 0x1b
        /*004e*/ 	.short	0x00ff


	//----- nvinfo : EIATTR_MERCURY_ISA_VERSION
	.align		4
        /*0050*/ 	.byte	0x03, 0x5f
        /*0052*/ 	.short	0x0101


	//----- nvinfo : EIATTR_VRC_CTA_INIT_COUNT
	.align		4
        /*0054*/ 	.byte	0x02, 0x4a
	.zero		1
	.zero		1


	//----- nvinfo : EIATTR_EXIT_INSTR_OFFSETS
	.align		4
        /*0058*/ 	.byte	0x04, 0x1c
        /*005a*/ 	.short	(.L_17 - .L_16)


	//   ....[0]....
.L_16:
        /*005c*/ 	.word	0x00000080


	//   ....[1]....
        /*0060*/ 	.word	0x00000140


	//----- nvinfo : EIATTR_CBANK_PARAM_SIZE
	.align		4
.L_17:
        /*0064*/ 	.byte	0x03, 0x19
        /*0066*/ 	.short	0x001c


	//----- nvinfo : EIATTR_PARAM_CBANK
	.align		4
        /*0068*/ 	.byte	0x04, 0x0a
        /*006a*/ 	.short	(.L_19 - .L_18)
	.align		4
.L_18:
        /*006c*/ 	.word	index@(.nv.constant0._Z10add_kernelPiS_S_i)
        /*0070*/ 	.short	0x0380
        /*0072*/ 	.short	0x001c


	//----- nvinfo : EIATTR_SW_WAR
	.align		4
.L_19:
        /*0074*/ 	.byte	0x04, 0x36
        /*0076*/ 	.short	(.L_21 - .L_20)
.L_20:
        /*0078*/ 	.word	0x00000008
.L_21:


//--------------------- .nv.callgraph             --------------------------
	.section	.nv.callgraph,"",@"SHT_CUDA_CALLGRAPH"
	.align	4
	.sectionentsize	8
	.align		4
        /*0000*/ 	.word	0x00000000
	.align		4
        /*0004*/ 	.word	0xffffffff
	.align		4
        /*0008*/ 	.word	0x00000000
	.align		4
        /*000c*/ 	.word	0xfffffffe
	.align		4
        /*0010*/ 	.word	0x00000000
	.align		4
        /*0014*/ 	.word	0xfffffffd
	.align		4
        /*0018*/ 	.word	0x00000000
	.align		4
        /*001c*/ 	.word	0xfffffffc


//--------------------- .text._Z10add_kernelPiS_S_i --------------------------
	.section	.text._Z10add_kernelPiS_S_i,"ax",@progbits
	.align	128
        .global         _Z10add_kernelPiS_S_i
        .type           _Z10add_kernelPiS_S_i,@function
        .size           _Z10add_kernelPiS_S_i,(.L_x_1 - _Z10add_kernelPiS_S_i)
        .other          _Z10add_kernelPiS_S_i,@"STO_CUDA_ENTRY STV_DEFAULT"
_Z10add_kernelPiS_S_i:
.text._Z10add_kernelPiS_S_i:
[----:B------:R-:W-:Y:S01]  /*0000*/  LDC R1, c[0x0][0x37c] ;  /* 0x0000df00ff017b82 */ /* 0x000fe20000000800 */
[----:B------:R-:W0:Y:S07]  /*0010*/  S2R R9, SR_TID.X ;  /* 0x0000000000097919 */ /* 0x000e2e0000002100 */
[----:B------:R-:W0:Y:S01]  /*0020*/  S2UR UR4, SR_CTAID.X ;  /* 0x00000000000479c3 */ /* 0x000e220000002500 */
[----:B------:R-:W1:Y:S07]  /*0030*/  LDCU UR5, c[0x0][0x398] ;  /* 0x00007300ff0577ac */ /* 0x000e6e0008000800 */
[----:B------:R-:W0:Y:S02]  /*0040*/  LDC R0, c[0x0][0x360] ;  /* 0x0000d800ff007b82 */ /* 0x000e240000000800 */
[----:B0-----:R-:W-:-:S05]  /*0050*/  IMAD R9, R0, UR4, R9 ;  /* 0x0000000400097c24 */ /* 0x001fca000f8e0209 */
[----:B-1----:R-:W-:-:S04]  /*0060*/  ISETP.GE.AND P0, PT, R9, UR5, PT ;  /* 0x0000000509007c0c */ /* 0x002fc8000bf06270 */
[----:B------:R-:W-:-:S13]  /*0070*/  ISETP.LT.OR P0, PT, R9, RZ, P0 ;  /* 0x000000ff0900720c */ /* 0x000fda0000701670 */
[----:B------:R-:W-:Y:S05]  /*0080*/  @P0 EXIT ;  /* 0x000000000000094d */ /* 0x000fea0003800000 */
[----:B------:R-:W0:Y:S01]  /*0090*/  LDC.64 R2, c[0x0][0x380] ;  /* 0x0000e000ff027b82 */ /* 0x000e220000000a00 */
[----:B------:R-:W1:Y:S07]  /*00a0*/  LDCU.64 UR4, c[0x0][0x358] ;  /* 0x00006b00ff0477ac */ /* 0x000e6e0008000a00 */
[----:B------:R-:W2:Y:S08]  /*00b0*/  LDC.64 R4, c[0x0][0x388] ;  /* 0x0000e200ff047b82 */ /* 0x000eb00000000a00 */
[----:B------:R-:W3:Y:S01]  /*00c0*/  LDC.64 R6, c[0x0][0x390] ;  /* 0x0000e400ff067b82 */ /* 0x000ee20000000a00 */
[----:B0-----:R-:W-:-:S06]  /*00d0*/  IMAD.WIDE.U32 R2, R9, 0x4, R2 ;  /* 0x0000000409027825 */ /* 0x001fcc00078e0002 */
[----:B-1----:R-:W4:Y:S01]  /*00e0*/  LDG.E R2, desc[UR4][R2.64] ;  /* 0x0000000402027981 */ /* 0x002f22000c1e1900 */
[----:B--2---:R-:W-:-:S06]  /*00f0*/  IMAD.WIDE.U32 R4, R9, 0x4, R4 ;  /* 0x0000000409047825 */ /* 0x004fcc00078e0004 */
[----:B------:R-:W4:Y:S01]  /*0100*/  LDG.E R5, desc[UR4][R4.64] ;  /* 0x0000000404057981 */ /* 0x000f22000c1e1900 */
[----:B---3--:R-:W-:Y:S01]  /*0110*/  IMAD.WIDE.U32 R6, R9, 0x4, R6 ;  /* 0x0000000409067825 */ /* 0x008fe200078e0006 */
[----:B----4-:R-:W-:-:S05]  /*0120*/  IADD3 R9, PT, PT, R2, R5, RZ ;  /* 0x0000000502097210 */ /* 0x010fca0007ffe0ff */
[----:B------:R-:W-:Y:S01]  /*0130*/  STG.E desc[UR4][R6.64], R9 ;  /* 0x0000000906007986 */ /* 0x000fe2000c101904 */
[----:B------:R-:W-:Y:S05]  /*0140*/  EXIT ;  /* 0x000000000000794d */ /* 0x000fea0003800000 */
.L_x_0:
[----:B------:R-:W-:-:S00]  /*0150*/  BRA `(.L_x_0) ;  /* 0xfffffffc00fc7947 */ /* 0x000fc0000383ffff */
[----:B------:R-:W-:-:S00]  /*0160*/  NOP ;  /* 0x0000000000007918 */ /* 0x000fc00000000000 */
        /* <DEDUP_REMOVED lines=9> */
.L_x_1:


//--------------------- .nv.shared.reserved.0     --------------------------
	.section	.nv.shared.reserved.0,"aw",@nobits
	.weak		__nv_reservedSMEM_offset_0_alias
	.size		__nv_reservedSMEM_offset_0_alias, 0, 64
	.other		__nv_reservedSMEM_offset_0_alias,@"STO_CUDA_RESERVED_SHARED STV_DEFAULT"
__nv_reservedSMEM_offset_0_alias:
	.zero		0
	.zero		64


//--------------------- .nv.constant0._Z10add_kernelPiS_S_i --------------------------
	.section	.nv.constant0._Z10add_kernelPiS_S_i,"a",@progbits
	.sectionflags	@""
	.align	4
.nv.constant0._Z10add_kernelPiS_S_i:
	.zero		924


//--------------------- SYMBOLS --------------------------

	.type		.nv.reservedSmem.offset0,@object
	.size		.nv.reservedSmem.offset0,0x4
